	.headerflags	@"EF_CUDA_TEXMODE_UNIFIED EF_CUDA_64BIT_ADDRESS EF_CUDA_ACCELERATORS EF_CUDA_SM90 EF_CUDA_VIRTUAL_SM(EF_CUDA_SM90)"
	.elftype	@"ET_EXEC"


//--------------------- .nv.info                  --------------------------
	.section	.nv.info,"",@"SHT_CUDA_INFO"
	.align	4


	//----- nvinfo : EIATTR_REGCOUNT
	.align		4
        /*0000*/ 	.byte	0x04, 0x2f
        /*0002*/ 	.short	(.L_1 - .L_0)
	.align		4
.L_0:
        /*0004*/ 	.word	index@(triton_poi_fused_max_pool2d_with_indices_7)
        /*0008*/ 	.word	0x00000050


	//----- nvinfo : EIATTR_MIN_STACK_SIZE
	.align		4
.L_1:
        /*000c*/ 	.byte	0x04, 0x12
        /*000e*/ 	.short	(.L_3 - .L_2)
	.align		4
.L_2:
        /*0010*/ 	.word	index@(triton_poi_fused_max_pool2d_with_indices_7)
        /*0014*/ 	.word	0x00000008


	//----- nvinfo : EIATTR_FRAME_SIZE
	.align		4
.L_3:
        /*0018*/ 	.byte	0x04, 0x11
        /*001a*/ 	.short	(.L_5 - .L_4)
	.align		4
.L_4:
        /*001c*/ 	.word	index@(triton_poi_fused_max_pool2d_with_indices_7)
        /*0020*/ 	.word	0x00000008


	//----- nvinfo : EIATTR_MIN_STACK_SIZE
	.align		4
.L_5:
        /*0024*/ 	.byte	0x04, 0x12
        /*0026*/ 	.short	(.L_7 - .L_6)
	.align		4
.L_6:
        /*0028*/ 	.word	index@(triton_poi_fused_max_pool2d_with_indices_7)
        /*002c*/ 	.word	0x00000008
.L_7:


//--------------------- .nv.info.triton_poi_fused_max_pool2d_with_indices_7 --------------------------
	.section	.nv.info.triton_poi_fused_max_pool2d_with_indices_7,"",@"SHT_CUDA_INFO"
	.sectionflags	@""
	.align	4


	//----- nvinfo : EIATTR_CUDA_API_VERSION
	.align		4
        /*0000*/ 	.byte	0x04, 0x37
        /*0002*/ 	.short	(.L_9 - .L_8)
.L_8:
        /*0004*/ 	.word	0x0000007c


	//----- nvinfo : EIATTR_KPARAM_INFO
	.align		4
.L_9:
        /*0008*/ 	.byte	0x04, 0x17
        /*000a*/ 	.short	(.L_11 - .L_10)
.L_10:
        /*000c*/ 	.word	0x00000000
        /*0010*/ 	.short	0x0003
        /*0012*/ 	.short	0x0018
        /*0014*/ 	.byte	0x00, 0xf0, 0x11, 0x00


	//----- nvinfo : EIATTR_KPARAM_INFO
	.align		4
.L_11:
        /*0018*/ 	.byte	0x04, 0x17
        /*001a*/ 	.short	(.L_13 - .L_12)
.L_12:
        /*001c*/ 	.word	0x00000000
        /*0020*/ 	.short	0x0002
        /*0022*/ 	.short	0x0010
        /*0024*/ 	.byte	0x00, 0xf4, 0x21, 0x00


	//----- nvinfo : EIATTR_KPARAM_INFO
	.align		4
.L_13:
        /*0028*/ 	.byte	0x04, 0x17
        /*002a*/ 	.short	(.L_15 - .L_14)
.L_14:
        /*002c*/ 	.word	0x00000000
        /*0030*/ 	.short	0x0001
        /*0032*/ 	.short	0x0008
        /*0034*/ 	.byte	0x00, 0xf4, 0x21, 0x00


	//----- nvinfo : EIATTR_KPARAM_INFO
	.align		4
.L_15:
        /*0038*/ 	.byte	0x04, 0x17
        /*003a*/ 	.short	(.L_17 - .L_16)
.L_16:
        /*003c*/ 	.word	0x00000000
        /*0040*/ 	.short	0x0000
        /*0042*/ 	.short	0x0000
        /*0044*/ 	.byte	0x00, 0xf4, 0x21, 0x00


	//----- nvinfo : EIATTR_SPARSE_MMA_MASK
	.align		4
.L_17:
        /*0048*/ 	.byte	0x03, 0x50
        /*004a*/ 	.short	0x0000


	//----- nvinfo : EIATTR_MAXREG_COUNT
	.align		4
        /*004c*/ 	.byte	0x03, 0x1b
        /*004e*/ 	.short	0x00ff


	//----- nvinfo : EIATTR_EXIT_INSTR_OFFSETS
	.align		4
        /*0050*/ 	.byte	0x04, 0x1c
        /*0052*/ 	.short	(.L_19 - .L_18)


	//   ....[0]....
.L_18:
        /*0054*/ 	.word	0x00002940


	//   ....[1]....
        /*0058*/ 	.word	0x00002960


	//----- nvinfo : EIATTR_REQNTID
	.align		4
.L_19:
        /*005c*/ 	.byte	0x04, 0x10
        /*005e*/ 	.short	(.L_21 - .L_20)
.L_20:
        /*0060*/ 	.word	0x00000080
        /*0064*/ 	.word	0x00000001
        /*0068*/ 	.word	0x00000001


	//----- nvinfo : EIATTR_CBANK_PARAM_SIZE
	.align		4
.L_21:
        /*006c*/ 	.byte	0x03, 0x19
        /*006e*/ 	.short	0x001c


	//----- nvinfo : EIATTR_PARAM_CBANK
	.align		4
        /*0070*/ 	.byte	0x04, 0x0a
        /*0072*/ 	.short	(.L_23 - .L_22)
	.align		4
.L_22:
        /*0074*/ 	.word	index@(.nv.constant0.triton_poi_fused_max_pool2d_with_indices_7)
        /*0078*/ 	.short	0x0210
        /*007a*/ 	.short	0x001c


	//----- nvinfo : EIATTR_SW_WAR
	.align		4
.L_23:
        /*007c*/ 	.byte	0x04, 0x36
        /*007e*/ 	.short	(.L_25 - .L_24)
.L_24:
        /*0080*/ 	.word	0x00000008
.L_25:


//--------------------- .nv.callgraph             --------------------------
	.section	.nv.callgraph,"",@"SHT_CUDA_CALLGRAPH"
	.align	4
	.sectionentsize	8
	.align		4
        /*0000*/ 	.word	0x00000000
	.align		4
        /*0004*/ 	.word	0xffffffff
	.align		4
        /*0008*/ 	.word	0x00000000
	.align		4
        /*000c*/ 	.word	0xfffffffe
	.align		4
        /*0010*/ 	.word	0x00000000
	.align		4
        /*0014*/ 	.word	0xfffffffd
	.align		4
        /*0018*/ 	.word	0x00000000
	.align		4
        /*001c*/ 	.word	0xfffffffc


//--------------------- .text.triton_poi_fused_max_pool2d_with_indices_7 --------------------------
	.section	.text.triton_poi_fused_max_pool2d_with_indices_7,"ax",@progbits
	.sectionflags	@"SHF_BARRIERS=1"
	.align	128
        .global         triton_poi_fused_max_pool2d_with_indices_7
        .type           triton_poi_fused_max_pool2d_with_indices_7,@function
        .size           triton_poi_fused_max_pool2d_with_indices_7,(.L_x_1 - triton_poi_fused_max_pool2d_with_indices_7)
        .other          triton_poi_fused_max_pool2d_with_indices_7,@"STO_CUDA_ENTRY STV_DEFAULT"
triton_poi_fused_max_pool2d_with_indices_7:
.text.triton_poi_fused_max_pool2d_with_indices_7:
[----:B------:R-:W0:Y:S01]  /*0000*/  LDC R1, c[0x0][0x28] ;  /* 0x00000a00ff017b82 */ /* 0x000e220000000800 */
[----:B------:R-:W1:Y:S01]  /*0010*/  S2R R0, SR_TID.X ;  /* 0x0000000000007919 */ /* 0x000e620000002100 */
[----:B------:R-:W-:-:S06]  /*0020*/  IMAD.MOV.U32 R28, RZ, RZ, RZ ;  /* 0x000000ffff1c7224 */ /* 0x000fcc00078e00ff */
[----:B------:R-:W2:Y:S01]  /*0030*/  LDC.64 R10, c[0x0][0x210] ;  /* 0x00008400ff0a7b82 */ /* 0x000ea20000000a00 */
[----:B------:R-:W-:Y:S01]  /*0040*/  CS2R R36, SRZ ;  /* 0x0000000000247805 */ /* 0x000fe2000001ff00 */
[----:B------:R-:W3:Y:S01]  /*0050*/  S2R R77, SR_CTAID.X ;  /* 0x00000000004d7919 */ /* 0x000ee20000002500 */
[----:B------:R-:W-:Y:S02]  /*0060*/  CS2R R38, SRZ ;  /* 0x0000000000267805 */ /* 0x000fe4000001ff00 */
[----:B------:R-:W-:Y:S02]  /*0070*/  CS2R R20, SRZ ;  /* 0x0000000000147805 */ /* 0x000fe4000001ff00 */
[----:B------:R-:W-:Y:S01]  /*0080*/  CS2R R22, SRZ ;  /* 0x0000000000167805 */ /* 0x000fe2000001ff00 */
[----:B------:R-:W-:Y:S01]  /*0090*/  ULDC.64 UR6, c[0x0][0x208] ;  /* 0x0000820000067ab9 */ /* 0x000fe20000000a00 */
[----:B0-----:R-:W-:Y:S02]  /*00a0*/  VIADD R1, R1, 0xfffffff8 ;  /* 0xfffffff801017836 */ /* 0x001fe40000000000 */
[----:B-1----:R-:W-:-:S02]  /*00b0*/  IMAD.SHL.U32 R34, R0, 0x8, RZ ;  /* 0x0000000800227824 */ /* 0x002fc400078e00ff */
[----:B---3--:R-:W-:-:S03]  /*00c0*/  IMAD.SHL.U32 R77, R77, 0x400, RZ ;  /* 0x000004004d4d7824 */ /* 0x008fc600078e00ff */
[----:B------:R-:W-:-:S04]  /*00d0*/  LOP3.LUT R34, R34, 0x3f8, RZ, 0xc0, !PT ;  /* 0x000003f822227812 */ /* 0x000fc800078ec0ff */
[----:B------:R-:W-:-:S04]  /*00e0*/  LOP3.LUT R29, R77, R34, RZ, 0xfc, !PT ;  /* 0x000000224d1d7212 */ /* 0x000fc800078efcff */
[C---:B------:R-:W-:Y:S01]  /*00f0*/  ISETP.GE.AND P0, PT, R29.reuse, 0x174180, PT ;  /* 0x001741801d00780c */ /* 0x040fe20003f06270 */
[----:B------:R-:W-:-:S04]  /*0100*/  IMAD.HI R2, R29, 0x2aaaaaab, RZ ;  /* 0x2aaaaaab1d027827 */ /* 0x000fc800078e02ff */
[----:B------:R-:W-:Y:S01]  /*0110*/  IMAD.HI R4, R29, -0x529fd4a7, R28 ;  /* 0xad602b591d047827 */ /* 0x000fe200078e021c */
[----:B------:R-:W-:-:S03]  /*0120*/  SHF.R.U32.HI R3, RZ, 0x1f, R2 ;  /* 0x0000001fff037819 */ /* 0x000fc60000011602 */
[----:B------:R-:W-:Y:S01]  /*0130*/  IMAD.HI R28, R29, -0x4fdf51ef, R28 ;  /* 0xb020ae111d1c7827 */ /* 0x000fe200078e021c */
[----:B------:R-:W-:Y:S02]  /*0140*/  LEA.HI.SX32 R3, R2, R3, 0x1c ;  /* 0x0000000302037211 */ /* 0x000fe400078fe2ff */
[----:B------:R-:W-:Y:S01]  /*0150*/  SHF.R.U32.HI R5, RZ, 0x1f, R4 ;  /* 0x0000001fff057819 */ /* 0x000fe20000011604 */
[----:B------:R-:W-:Y:S01]  /*0160*/  IMAD.MOV.U32 R2, RZ, RZ, RZ ;  /* 0x000000ffff027224 */ /* 0x000fe200078e00ff */
[----:B------:R-:W-:Y:S01]  /*0170*/  SHF.R.U32.HI R9, RZ, 0x1f, R28 ;  /* 0x0000001fff097819 */ /* 0x000fe2000001161c */
[C---:B------:R-:W-:Y:S01]  /*0180*/  IMAD R15, R3.reuse, -0x60, R29 ;  /* 0xffffffa0030f7824 */ /* 0x040fe200078e021d */
[----:B------:R-:W-:Y:S01]  /*0190*/  LEA.HI.SX32 R5, R4, R5, 0x14 ;  /* 0x0000000504057211 */ /* 0x000fe200078fa2ff */
[----:B------:R-:W-:Y:S01]  /*01a0*/  IMAD.HI R0, R3, -0x7df7df7d, R2 ;  /* 0x8208208303007827 */ /* 0x000fe200078e0202 */
[----:B------:R-:W-:-:S03]  /*01b0*/  LEA.HI R28, R28, R9, RZ, 0xe ;  /* 0x000000091c1c7211 */ /* 0x000fc600078f70ff */
[----:B------:R-:W-:Y:S01]  /*01c0*/  IMAD.MOV.U32 R4, RZ, RZ, RZ ;  /* 0x000000ffff047224 */ /* 0x000fe200078e00ff */
[----:B------:R-:W-:-:S04]  /*01d0*/  SHF.R.U32.HI R7, RZ, 0x1f, R0 ;  /* 0x0000001fff077819 */ /* 0x000fc80000011600 */
[----:B------:R-:W-:Y:S01]  /*01e0*/  LEA.HI.SX32 R7, R0, R7, 0x1b ;  /* 0x0000000700077211 */ /* 0x000fe200078fdaff */
[----:B------:R-:W-:-:S04]  /*01f0*/  IMAD.HI R0, R5, -0x7df7df7d, R4 ;  /* 0x8208208305007827 */ /* 0x000fc800078e0204 */
[----:B------:R-:W-:Y:S01]  /*0200*/  IMAD R7, R7, -0x3f, R3 ;  /* 0xffffffc107077824 */ /* 0x000fe200078e0203 */
[----:B------:R-:W-:-:S03]  /*0210*/  SHF.R.U32.HI R9, RZ, 0x1f, R0 ;  /* 0x0000001fff097819 */ /* 0x000fc60000011600 */
[----:B------:R-:W-:Y:S01]  /*0220*/  IMAD R7, R28, 0x2000, R7 ;  /* 0x000020001c077824 */ /* 0x000fe200078e0207 */
[----:B------:R-:W-:-:S03]  /*0230*/  LEA.HI R9, R0, R9, RZ, 0x1b ;  /* 0x0000000900097211 */ /* 0x000fc600078fd8ff */
[----:B------:R-:W-:Y:S02]  /*0240*/  IMAD R14, R7, 0xc0, RZ ;  /* 0x000000c0070e7824 */ /* 0x000fe400078e02ff */
[----:B------:R-:W-:Y:S02]  /*0250*/  IMAD R5, R9, -0x3f, R5 ;  /* 0xffffffc109057824 */ /* 0x000fe400078e0205 */
[----:B------:R-:W-:Y:S02]  /*0260*/  VIADD R26, R14, 0x60 ;  /* 0x000000600e1a7836 */ /* 0x000fe40000000000 */
[C---:B------:R-:W-:Y:S02]  /*0270*/  IMAD.IADD R0, R15.reuse, 0x1, R14 ;  /* 0x000000010f007824 */ /* 0x040fe400078e020e */
[----:B------:R-:W-:Y:S02]  /*0280*/  IMAD.IADD R2, R15, 0x1, R26 ;  /* 0x000000010f027824 */ /* 0x000fe400078e021a */
[----:B------:R-:W-:-:S02]  /*0290*/  IMAD R0, R5, 0x6000, R0 ;  /* 0x0000600005007824 */ /* 0x000fc400078e0200 */
[----:B------:R-:W-:Y:S02]  /*02a0*/  IMAD R6, R5, 0x6000, R2 ;  /* 0x0000600005067824 */ /* 0x000fe400078e0202 */
[----:B--2---:R-:W-:-:S04]  /*02b0*/  IMAD.WIDE R2, R0, 0x4, R10 ;  /* 0x0000000400027825 */ /* 0x004fc800078e020a */
[----:B------:R-:W-:Y:S01]  /*02c0*/  IMAD.WIDE R6, R6, 0x4, R10 ;  /* 0x0000000406067825 */ /* 0x000fe200078e020a */
[----:B------:R-:W2:Y:S04]  /*02d0*/  @!P0 LDG.E.128 R36, desc[UR6][R2.64] ;  /* 0x0000000602248981 */ /* 0x000ea8000c1e1d00 */
[----:B------:R-:W2:Y:S01]  /*02e0*/  @!P0 LDG.E.128 R20, desc[UR6][R6.64] ;  /* 0x0000000606148981 */ /* 0x000ea2000c1e1d00 */
[----:B------:R-:W-:Y:S01]  /*02f0*/  VIADD R40, R14, 0xc0 ;  /* 0x000000c00e287836 */ /* 0x000fe20000000000 */
[----:B------:R-:W-:Y:S02]  /*0300*/  CS2R R16, SRZ ;  /* 0x0000000000107805 */ /* 0x000fe4000001ff00 */
[----:B------:R-:W-:Y:S01]  /*0310*/  CS2R R18, SRZ ;  /* 0x0000000000127805 */ /* 0x000fe2000001ff00 */
[----:B------:R-:W-:-:S04]  /*0320*/  IMAD.IADD R0, R15, 0x1, R40 ;  /* 0x000000010f007824 */ /* 0x000fc800078e0228 */
[----:B------:R-:W-:-:S04]  /*0330*/  IMAD R0, R5, 0x6000, R0 ;  /* 0x0000600005007824 */ /* 0x000fc800078e0200 */
[----:B------:R-:W-:-:S05]  /*0340*/  IMAD.WIDE R8, R0, 0x4, R10 ;  /* 0x0000000400087825 */ /* 0x000fca00078e020a */
[----:B------:R-:W3:Y:S01]  /*0350*/  @!P0 LDG.E.128 R16, desc[UR6][R8.64] ;  /* 0x0000000608108981 */ /* 0x000ee2000c1e1d00 */
[----:B------:R-:W-:-:S04]  /*0360*/  VIADD R44, R14, 0x3000 ;  /* 0x000030000e2c7836 */ /* 0x000fc80000000000 */
[----:B------:R-:W-:-:S04]  /*0370*/  IMAD.IADD R4, R15, 0x1, R44 ;  /* 0x000000010f047824 */ /* 0x000fc800078e022c */
[----:B------:R-:W-:Y:S01]  /*0380*/  IMAD R4, R5, 0x6000, R4 ;  /* 0x0000600005047824 */ /* 0x000fe200078e0204 */
[----:B--2---:R-:W-:Y:S02]  /*0390*/  FSETP.GT.AND P2, PT, R20, R36, PT ;  /* 0x000000241400720b */ /* 0x004fe40003f44000 */
[----:B------:R-:W-:Y:S02]  /*03a0*/  FSETP.GT.AND P4, PT, R22, R38, PT ;  /* 0x000000261600720b */ /* 0x000fe40003f84000 */
[----:B------:R-:W-:Y:S02]  /*03b0*/  FSETP.GT.AND P5, PT, R21, R37, PT ;  /* 0x000000251500720b */ /* 0x000fe40003fa4000 */
[----:B------:R-:W-:Y:S02]  /*03c0*/  FSETP.NAN.AND P1, PT, R20, R20, PT ;  /* 0x000000141400720b */ /* 0x000fe40003f28000 */
[----:B------:R-:W-:Y:S02]  /*03d0*/  FSETP.GT.AND P3, PT, R23, R39, PT ;  /* 0x000000271700720b */ /* 0x000fe40003f64000 */
[----:B------:R-:W-:-:S02]  /*03e0*/  P2R R3, PR, RZ, 0x4 ;  /* 0x00000004ff037803 */ /* 0x000fc40000000000 */
[----:B------:R-:W-:Y:S02]  /*03f0*/  P2R R66, PR, RZ, 0x8 ;  /* 0x00000008ff427803 */ /* 0x000fe40000000000 */
[----:B------:R-:W-:Y:S02]  /*0400*/  @!P2 SEL R20, R20, R36, P1 ;  /* 0x000000241414a207 */ /* 0x000fe40000800000 */
[C---:B------:R-:W-:Y:S02]  /*0410*/  FSETP.NAN.AND P1, PT, R22.reuse, R22, PT ;  /* 0x000000161600720b */ /* 0x040fe40003f28000 */
[C---:B------:R-:W-:Y:S02]  /*0420*/  FSETP.NAN.AND P2, PT, R21.reuse, R21, PT ;  /* 0x000000151500720b */ /* 0x040fe40003f48000 */
[----:B------:R-:W-:Y:S02]  /*0430*/  @!P4 SEL R22, R22, R38, P1 ;  /* 0x000000261616c207 */ /* 0x000fe40000800000 */
[----:B------:R-:W-:-:S02]  /*0440*/  @!P5 SEL R21, R21, R37, P2 ;  /* 0x000000251515d207 */ /* 0x000fc40001000000 */
[----:B---3--:R-:W-:Y:S02]  /*0450*/  FSETP.NAN.AND P1, PT, R19, R19, PT ;  /* 0x000000131300720b */ /* 0x008fe40003f28000 */
[C---:B------:R-:W-:Y:S02]  /*0460*/  FSETP.NAN.AND P2, PT, R23.reuse, R23, PT ;  /* 0x000000171700720b */ /* 0x040fe40003f48000 */
[----:B------:R-:W-:Y:S02]  /*0470*/  P2R R2, PR, RZ, 0x10 ;  /* 0x00000010ff027803 */ /* 0x000fe40000000000 */
[----:B------:R-:W-:Y:S02]  /*0480*/  @!P3 SEL R23, R23, R39, P2 ;  /* 0x000000271717b207 */ /* 0x000fe40001000000 */
[----:B------:R-:W-:Y:S01]  /*0490*/  FSETP.GEU.AND P2, PT, R22, R18, PT ;  /* 0x000000121600720b */ /* 0x000fe20003f4e000 */
[----:B------:R0:W-:Y:S01]  /*04a0*/  STL.64 [R1], R2 ;  /* 0x0000000201007387 */ /* 0x0001e20000100a00 */
[----:B------:R-:W-:-:S02]  /*04b0*/  FSETP.GEU.AND P3, PT, R23, R19, PT ;  /* 0x000000131700720b */ /* 0x000fc40003f6e000 */
[----:B------:R-:W-:Y:S02]  /*04c0*/  P2R R0, PR, RZ, 0x4 ;  /* 0x00000004ff007803 */ /* 0x000fe40000000000 */
[----:B------:R-:W-:Y:S02]  /*04d0*/  @!P1 SEL R19, R19, R23, !P3 ;  /* 0x0000001713139207 */ /* 0x000fe40005800000 */
[----:B------:R-:W-:Y:S01]  /*04e0*/  FSETP.NAN.AND P1, PT, R18, R18, PT ;  /* 0x000000121200720b */ /* 0x000fe20003f28000 */
[C---:B------:R-:W-:Y:S01]  /*04f0*/  VIADD R51, R14.reuse, 0x3060 ;  /* 0x000030600e337836 */ /* 0x040fe20000000000 */
[----:B------:R-:W-:Y:S01]  /*0500*/  LOP3.LUT R34, R77, 0x4, R34, 0xfe, !PT ;  /* 0x000000044d227812 */ /* 0x000fe200078efe22 */
[C---:B------:R-:W-:Y:S01]  /*0510*/  VIADD R52, R14.reuse, 0x30c0 ;  /* 0x000030c00e347836 */ /* 0x040fe20000000000 */
[----:B------:R-:W-:Y:S01]  /*0520*/  P2R R7, PR, RZ, 0x8 ;  /* 0x00000008ff077803 */ /* 0x000fe20000000000 */
[----:B0-----:R-:W0:Y:S01]  /*0530*/  LDC.64 R2, c[0x0][0x210] ;  /* 0x00008400ff027b82 */ /* 0x001e220000000a00 */
[----:B------:R-:W-:Y:S01]  /*0540*/  VIADD R41, R14, 0x6000 ;  /* 0x000060000e297836 */ /* 0x000fe20000000000 */
[----:B------:R-:W-:-:S06]  /*0550*/  P2R R9, PR, RZ, 0x20 ;  /* 0x00000020ff097803 */ /* 0x000fcc0000000000 */
[----:B------:R-:W-:Y:S02]  /*0560*/  @!P1 SEL R18, R18, R22, !P2 ;  /* 0x0000001612129207 */ /* 0x000fe40005000000 */
[----:B------:R-:W-:Y:S02]  /*0570*/  CS2R R22, SRZ ;  /* 0x0000000000167805 */ /* 0x000fe4000001ff00 */
[-C--:B------:R-:W-:Y:S02]  /*0580*/  FSETP.NAN.AND P1, PT, R17, R17.reuse, PT ;  /* 0x000000111100720b */ /* 0x080fe40003f28000 */
[----:B------:R-:W-:-:S04]  /*0590*/  FSETP.GEU.AND P2, PT, R21, R17, PT ;  /* 0x000000111500720b */ /* 0x000fc80003f4e000 */
[----:B------:R-:W-:-:S07]  /*05a0*/  P2R R8, PR, RZ, 0x4 ;  /* 0x00000004ff087803 */ /* 0x000fce0000000000 */
[----:B------:R-:W-:Y:S01]  /*05b0*/  @!P1 SEL R17, R17, R21, !P2 ;  /* 0x0000001511119207 */ /* 0x000fe20005000000 */
[----:B0-----:R-:W-:Y:S01]  /*05c0*/  IMAD.WIDE R12, R4, 0x4, R2 ;  /* 0x00000004040c7825 */ /* 0x001fe200078e0202 */
[-C--:B------:R-:W-:Y:S02]  /*05d0*/  FSETP.NAN.AND P1, PT, R16, R16.reuse, PT ;  /* 0x000000101000720b */ /* 0x080fe40003f28000 */
[----:B------:R-:W-:-:S04]  /*05e0*/  FSETP.GEU.AND P2, PT, R20, R16, PT ;  /* 0x000000101400720b */ /* 0x000fc80003f4e000 */
[----:B------:R-:W-:-:S07]  /*05f0*/  P2R R10, PR, RZ, 0x4 ;  /* 0x00000004ff0a7803 */ /* 0x000fce0000000000 */
[----:B------:R-:W-:Y:S02]  /*0600*/  @!P1 SEL R16, R16, R20, !P2 ;  /* 0x0000001410109207 */ /* 0x000fe40005000000 */
[----:B------:R-:W-:-:S06]  /*0610*/  CS2R R20, SRZ ;  /* 0x0000000000147805 */ /* 0x000fcc000001ff00 */
[----:B------:R0:W2:Y:S01]  /*0620*/  @!P0 LDG.E.128 R20, desc[UR6][R12.64] ;  /* 0x000000060c148981 */ /* 0x0000a2000c1e1d00 */
[----:B------:R-:W-:-:S04]  /*0630*/  IMAD.IADD R4, R15, 0x1, R51 ;  /* 0x000000010f047824 */ /* 0x000fc800078e0233 */
[----:B------:R-:W-:-:S04]  /*0640*/  IMAD R4, R5, 0x6000, R4 ;  /* 0x0000600005047824 */ /* 0x000fc800078e0204 */
[----:B0-----:R-:W-:Y:S01]  /*0650*/  IMAD.WIDE R12, R4, 0x4, R2 ;  /* 0x00000004040c7825 */ /* 0x001fe200078e0202 */
[-C--:B--2---:R-:W-:Y:S02]  /*0660*/  FSETP.NAN.AND P1, PT, R20, R20.reuse, PT ;  /* 0x000000141400720b */ /* 0x084fe40003f28000 */
[----:B------:R-:W-:-:S04]  /*0670*/  FSETP.GEU.AND P2, PT, R16, R20, PT ;  /* 0x000000141000720b */ /* 0x000fc80003f4e000 */
[----:B------:R-:W-:-:S07]  /*0680*/  P2R R6, PR, RZ, 0x4 ;  /* 0x00000004ff067803 */ /* 0x000fce0000000000 */
[----:B------:R-:W-:Y:S02]  /*0690*/  @!P1 SEL R20, R20, R16, !P2 ;  /* 0x0000001014149207 */ /* 0x000fe40005000000 */
[-C--:B------:R-:W-:Y:S02]  /*06a0*/  FSETP.NAN.AND P1, PT, R21, R21.reuse, PT ;  /* 0x000000151500720b */ /* 0x080fe40003f28000 */
[----:B------:R-:W-:-:S04]  /*06b0*/  FSETP.GEU.AND P2, PT, R17, R21, PT ;  /* 0x000000151100720b */ /* 0x000fc80003f4e000 */
[----:B------:R-:W-:-:S07]  /*06c0*/  P2R R11, PR, RZ, 0x4 ;  /* 0x00000004ff0b7803 */ /* 0x000fce0000000000 */
[----:B------:R-:W-:Y:S02]  /*06d0*/  @!P1 SEL R21, R21, R17, !P2 ;  /* 0x0000001115159207 */ /* 0x000fe40005000000 */
[----:B------:R-:W-:Y:S02]  /*06e0*/  CS2R R16, SRZ ;  /* 0x0000000000107805 */ /* 0x000fe4000001ff00 */
[-C--:B------:R-:W-:Y:S02]  /*06f0*/  FSETP.NAN.AND P1, PT, R22, R22.reuse, PT ;  /* 0x000000161600720b */ /* 0x080fe40003f28000 */
[----:B------:R-:W-:-:S04]  /*0700*/  FSETP.GEU.AND P2, PT, R18, R22, PT ;  /* 0x000000161200720b */ /* 0x000fc80003f4e000 */
[----:B------:R-:W-:-:S07]  /*0710*/  P2R R76, PR, RZ, 0x4 ;  /* 0x00000004ff4c7803 */ /* 0x000fce0000000000 */
[----:B------:R-:W-:Y:S02]  /*0720*/  @!P1 SEL R22, R22, R18, !P2 ;  /* 0x0000001216169207 */ /* 0x000fe40005000000 */
[-C--:B------:R-:W-:Y:S02]  /*0730*/  FSETP.NAN.AND P1, PT, R23, R23.reuse, PT ;  /* 0x000000171700720b */ /* 0x080fe40003f28000 */
[----:B------:R-:W-:-:S04]  /*0740*/  FSETP.GEU.AND P2, PT, R19, R23, PT ;  /* 0x000000171300720b */ /* 0x000fc80003f4e000 */
[----:B------:R-:W-:-:S07]  /*0750*/  P2R R75, PR, RZ, 0x4 ;  /* 0x00000004ff4b7803 */ /* 0x000fce0000000000 */
[----:B------:R-:W-:Y:S02]  /*0760*/  @!P1 SEL R23, R23, R19, !P2 ;  /* 0x0000001317179207 */ /* 0x000fe40005000000 */
[----:B------:R-:W-:-:S06]  /*0770*/  CS2R R18, SRZ ;  /* 0x0000000000127805 */ /* 0x000fcc000001ff00 */
[----:B------:R0:W2:Y:S02]  /*0780*/  @!P0 LDG.E.128 R16, desc[UR6][R12.64] ;  /* 0x000000060c108981 */ /* 0x0000a4000c1e1d00 */
[----:B0-----:R-:W-:-:S04]  /*0790*/  IMAD.IADD R12, R15, 0x1, R52 ;  /* 0x000000010f0c7824 */ /* 0x001fc800078e0234 */
[----:B------:R-:W-:-:S04]  /*07a0*/  IMAD R12, R5, 0x6000, R12 ;  /* 0x00006000050c7824 */ /* 0x000fc800078e020c */
[----:B------:R-:W-:Y:S01]  /*07b0*/  IMAD.WIDE R12, R12, 0x4, R2 ;  /* 0x000000040c0c7825 */ /* 0x000fe200078e0202 */
        /* <DEDUP_REMOVED lines=40> */
[----:B------:R-:W2:Y:S01]  /*0a40*/  @!P0 LDG.E.128 R16, desc[UR6][R12.64] ;  /* 0x000000060c108981 */ /* 0x000ea2000c1e1d00 */
[----:B------:R-:W-:Y:S01]  /*0a50*/  VIADD R39, R14, 0x6060 ;  /* 0x000060600e277836 */ /* 0x000fe20000000000 */
[-C--:B--2---:R-:W-:Y:S02]  /*0a60*/  FSETP.NAN.AND P1, PT, R19, R19.reuse, PT ;  /* 0x000000131300720b */ /* 0x084fe40003f28000 */
[----:B------:R-:W-:-:S04]  /*0a70*/  FSETP.GEU.AND P2, PT, R23, R19, PT ;  /* 0x000000131700720b */ /* 0x000fc80003f4e000 */
[----:B------:R-:W-:-:S07]  /*0a80*/  P2R R56, PR, RZ, 0x4 ;  /* 0x00000004ff387803 */ /* 0x000fce0000000000 */
[----:B------:R-:W-:Y:S02]  /*0a90*/  @!P1 SEL R19, R19, R23, !P2 ;  /* 0x0000001713139207 */ /* 0x000fe40005000000 */
[-C--:B------:R-:W-:Y:S02]  /*0aa0*/  FSETP.NAN.AND P1, PT, R18, R18.reuse, PT ;  /* 0x000000121200720b */ /* 0x080fe40003f28000 */
[----:B------:R-:W-:-:S04]  /*0ab0*/  FSETP.GEU.AND P2, PT, R22, R18, PT ;  /* 0x000000121600720b */ /* 0x000fc80003f4e000 */
[----:B------:R-:W-:-:S07]  /*0ac0*/  P2R R12, PR, RZ, 0x4 ;  /* 0x00000004ff0c7803 */ /* 0x000fce0000000000 */
[----:B------:R-:W-:Y:S01]  /*0ad0*/  @!P1 SEL R18, R18, R22, !P2 ;  /* 0x0000001612129207 */ /* 0x000fe20005000000 */
[----:B------:R-:W-:Y:S01]  /*0ae0*/  IMAD.IADD R22, R15, 0x1, R39 ;  /* 0x000000010f167824 */ /* 0x000fe200078e0227 */
[-C--:B------:R-:W-:Y:S02]  /*0af0*/  FSETP.NAN.AND P1, PT, R17, R17.reuse, PT ;  /* 0x000000111100720b */ /* 0x080fe40003f28000 */
[----:B------:R-:W-:Y:S01]  /*0b00*/  FSETP.GEU.AND P2, PT, R21, R17, PT ;  /* 0x000000111500720b */ /* 0x000fe20003f4e000 */
[----:B------:R-:W-:Y:S01]  /*0b10*/  IMAD R24, R5, 0x6000, R22 ;  /* 0x0000600005187824 */ /* 0x000fe200078e0216 */
[----:B------:R-:W-:Y:S02]  /*0b20*/  CS2R R22, SRZ ;  /* 0x0000000000167805 */ /* 0x000fe4000001ff00 */
[----:B------:R-:W-:Y:S01]  /*0b30*/  P2R R13, PR, RZ, 0x4 ;  /* 0x00000004ff0d7803 */ /* 0x000fe20000000000 */
[----:B------:R-:W-:-:S06]  /*0b40*/  IMAD.WIDE R24, R24, 0x4, R2 ;  /* 0x0000000418187825 */ /* 0x000fcc00078e0202 */
[----:B------:R-:W-:Y:S02]  /*0b50*/  @!P1 SEL R17, R17, R21, !P2 ;  /* 0x0000001511119207 */ /* 0x000fe40005000000 */
[-C--:B------:R-:W-:Y:S02]  /*0b60*/  FSETP.NAN.AND P1, PT, R16, R16.reuse, PT ;  /* 0x000000101000720b */ /* 0x080fe40003f28000 */
[----:B------:R-:W-:-:S04]  /*0b70*/  FSETP.GEU.AND P2, PT, R20, R16, PT ;  /* 0x000000101400720b */ /* 0x000fc80003f4e000 */
[----:B------:R-:W-:-:S07]  /*0b80*/  P2R R28, PR, RZ, 0x4 ;  /* 0x00000004ff1c7803 */ /* 0x000fce0000000000 */
[----:B------:R-:W-:Y:S02]  /*0b90*/  @!P1 SEL R16, R16, R20, !P2 ;  /* 0x0000001410109207 */ /* 0x000fe40005000000 */
[----:B------:R-:W-:-:S06]  /*0ba0*/  CS2R R20, SRZ ;  /* 0x0000000000147805 */ /* 0x000fcc000001ff00 */
[----:B------:R0:W2:Y:S02]  /*0bb0*/  @!P0 LDG.E.128 R20, desc[UR6][R24.64] ;  /* 0x0000000618148981 */ /* 0x0000a4000c1e1d00 */
[----:B0-----:R-:W-:Y:S02]  /*0bc0*/  CS2R R24, SRZ ;  /* 0x0000000000187805 */ /* 0x001fe4000001ff00 */
[-C--:B--2---:R-:W-:Y:S02]  /*0bd0*/  FSETP.NAN.AND P1, PT, R20, R20.reuse, PT ;  /* 0x000000141400720b */ /* 0x084fe40003f28000 */
[----:B------:R-:W-:-:S04]  /*0be0*/  FSETP.GEU.AND P2, PT, R16, R20, PT ;  /* 0x000000141000720b */ /* 0x000fc80003f4e000 */
[----:B------:R-:W-:-:S07]  /*0bf0*/  P2R R30, PR, RZ, 0x4 ;  /* 0x00000004ff1e7803 */ /* 0x000fce0000000000 */
[----:B------:R-:W-:Y:S01]  /*0c00*/  @!P1 SEL R20, R20, R16, !P2 ;  /* 0x0000001014149207 */ /* 0x000fe20005000000 */
[----:B------:R-:W-:Y:S01]  /*0c10*/  IMAD.HI R16, R34, 0x2aaaaaab, RZ ;  /* 0x2aaaaaab22107827 */ /* 0x000fe200078e02ff */
[-C--:B------:R-:W-:Y:S02]  /*0c20*/  FSETP.NAN.AND P1, PT, R21, R21.reuse, PT ;  /* 0x000000151500720b */ /* 0x080fe40003f28000 */
[----:B------:R-:W-:-:S04]  /*0c30*/  FSETP.GEU.AND P2, PT, R17, R21, PT ;  /* 0x000000151100720b */ /* 0x000fc80003f4e000 */
[----:B------:R-:W-:-:S07]  /*0c40*/  P2R R31, PR, RZ, 0x4 ;  /* 0x00000004ff1f7803 */ /* 0x000fce0000000000 */
[----:B------:R-:W-:Y:S02]  /*0c50*/  @!P1 SEL R21, R21, R17, !P2 ;  /* 0x0000001115159207 */ /* 0x000fe40005000000 */
[-C--:B------:R-:W-:Y:S02]  /*0c60*/  FSETP.NAN.AND P1, PT, R22, R22.reuse, PT ;  /* 0x000000161600720b */ /* 0x080fe40003f28000 */
[----:B------:R-:W-:Y:S02]  /*0c70*/  SHF.R.U32.HI R17, RZ, 0x1f, R16 ;  /* 0x0000001fff117819 */ /* 0x000fe40000011610 */
[----:B------:R-:W-:Y:S02]  /*0c80*/  FSETP.GEU.AND P2, PT, R18, R22, PT ;  /* 0x000000161200720b */ /* 0x000fe40003f4e000 */
[----:B------:R-:W-:Y:S02]  /*0c90*/  LEA.HI R17, R16, R17, RZ, 0x1c ;  /* 0x0000001110117211 */ /* 0x000fe400078fe0ff */
[----:B------:R-:W-:-:S03]  /*0ca0*/  P2R R32, PR, RZ, 0x4 ;  /* 0x00000004ff207803 */ /* 0x000fc60000000000 */
[----:B------:R-:W-:Y:S01]  /*0cb0*/  IMAD R34, R17, -0x60, R34 ;  /* 0xffffffa011227824 */ /* 0x000fe200078e0222 */
[----:B------:R-:W-:Y:S02]  /*0cc0*/  CS2R R16, SRZ ;  /* 0x0000000000107805 */ /* 0x000fe4000001ff00 */
[----:B------:R-:W-:Y:S02]  /*0cd0*/  @!P1 SEL R22, R22, R18, !P2 ;  /* 0x0000001216169207 */ /* 0x000fe40005000000 */
[-C--:B------:R-:W-:Y:S01]  /*0ce0*/  FSETP.NAN.AND P1, PT, R23, R23.reuse, PT ;  /* 0x000000171700720b */ /* 0x080fe20003f28000 */
[C---:B------:R-:W-:Y:S01]  /*0cf0*/  IMAD.IADD R36, R34.reuse, 0x1, R14 ;  /* 0x0000000122247824 */ /* 0x040fe200078e020e */
[----:B------:R-:W-:Y:S01]  /*0d00*/  FSETP.GEU.AND P2, PT, R19, R23, PT ;  /* 0x000000171300720b */ /* 0x000fe20003f4e000 */
[----:B------:R-:W-:Y:S02]  /*0d10*/  IMAD.IADD R26, R34, 0x1, R26 ;  /* 0x00000001221a7824 */ /* 0x000fe400078e021a */
[C---:B------:R-:W-:Y:S01]  /*0d20*/  IMAD R36, R5.reuse, 0x6000, R36 ;  /* 0x0000600005247824 */ /* 0x040fe200078e0224 */
[----:B------:R-:W-:Y:S01]  /*0d30*/  P2R R33, PR, RZ, 0x4 ;  /* 0x00000004ff217803 */ /* 0x000fe20000000000 */
[----:B------:R-:W-:Y:S01]  /*0d40*/  IMAD R42, R5, 0x6000, R26 ;  /* 0x00006000052a7824 */ /* 0x000fe200078e021a */
[----:B------:R-:W-:Y:S01]  /*0d50*/  CS2R R26, SRZ ;  /* 0x00000000001a7805 */ /* 0x000fe2000001ff00 */
[----:B------:R-:W-:-:S04]  /*0d60*/  IMAD.WIDE R36, R36, 0x4, R2 ;  /* 0x0000000424247825 */ /* 0x000fc800078e0202 */
[----:B------:R-:W-:Y:S02]  /*0d70*/  @!P1 SEL R23, R23, R19, !P2 ;  /* 0x0000001317179207 */ /* 0x000fe40005000000 */
[----:B------:R-:W-:Y:S01]  /*0d80*/  CS2R R18, SRZ ;  /* 0x0000000000127805 */ /* 0x000fe2000001ff00 */
[----:B------:R-:W-:-:S05]  /*0d90*/  IMAD.WIDE R42, R42, 0x4, R2 ;  /* 0x000000042a2a7825 */ /* 0x000fca00078e0202 */
[----:B------:R-:W2:Y:S04]  /*0da0*/  @!P0 LDG.E.128 R16, desc[UR6][R36.64] ;  /* 0x0000000624108981 */ /* 0x000ea8000c1e1d00 */
[----:B------:R0:W2:Y:S01]  /*0db0*/  @!P0 LDG.E.128 R24, desc[UR6][R42.64] ;  /* 0x000000062a188981 */ /* 0x0000a2000c1e1d00 */
[----:B------:R-:W-:-:S04]  /*0dc0*/  IMAD.IADD R40, R34, 0x1, R40 ;  /* 0x0000000122287824 */ /* 0x000fc800078e0228 */
[----:B------:R-:W-:-:S04]  /*0dd0*/  IMAD R40, R5, 0x6000, R40 ;  /* 0x0000600005287824 */ /* 0x000fc800078e0228 */
[----:B0-----:R-:W-:Y:S01]  /*0de0*/  IMAD.WIDE R42, R40, 0x4, R2 ;  /* 0x00000004282a7825 */ /* 0x001fe200078e0202 */
[C---:B--2---:R-:W-:Y:S02]  /*0df0*/  FSETP.GT.AND P2, PT, R24.reuse, R16, PT ;  /* 0x000000101800720b */ /* 0x044fe40003f44000 */
[----:B------:R-:W-:Y:S02]  /*0e00*/  FSETP.NAN.AND P1, PT, R24, R24, PT ;  /* 0x000000181800720b */ /* 0x000fe40003f28000 */
[----:B------:R-:W-:-:S09]  /*0e10*/  P2R R35, PR, RZ, 0x4 ;  /* 0x00000004ff237803 */ /* 0x000fd20000000000 */
[----:B------:R-:W-:Y:S02]  /*0e20*/  @!P2 SEL R24, R24, R16, P1 ;  /* 0x000000101818a207 */ /* 0x000fe40000800000 */
[C---:B------:R-:W-:Y:S02]  /*0e30*/  FSETP.GT.AND P2, PT, R25.reuse, R17, PT ;  /* 0x000000111900720b */ /* 0x040fe40003f44000 */
[----:B------:R-:W-:Y:S02]  /*0e40*/  FSETP.NAN.AND P1, PT, R25, R25, PT ;  /* 0x000000191900720b */ /* 0x000fe40003f28000 */
[----:B------:R-:W-:-:S09]  /*0e50*/  P2R R36, PR, RZ, 0x4 ;  /* 0x00000004ff247803 */ /* 0x000fd20000000000 */
[----:B------:R-:W-:Y:S02]  /*0e60*/  @!P2 SEL R25, R25, R17, P1 ;  /* 0x000000111919a207 */ /* 0x000fe40000800000 */
[----:B------:R-:W-:Y:S02]  /*0e70*/  CS2R R16, SRZ ;  /* 0x0000000000107805 */ /* 0x000fe4000001ff00 */
[C---:B------:R-:W-:Y:S02]  /*0e80*/  FSETP.GT.AND P2, PT, R26.reuse, R18, PT ;  /* 0x000000121a00720b */ /* 0x040fe40003f44000 */
[----:B------:R-:W-:Y:S02]  /*0e90*/  FSETP.NAN.AND P1, PT, R26, R26, PT ;  /* 0x0000001a1a00720b */ /* 0x000fe40003f28000 */
[----:B------:R-:W-:-:S09]  /*0ea0*/  P2R R37, PR, RZ, 0x4 ;  /* 0x00000004ff257803 */ /* 0x000fd20000000000 */
[----:B------:R-:W-:Y:S02]  /*0eb0*/  @!P2 SEL R26, R26, R18, P1 ;  /* 0x000000121a1aa207 */ /* 0x000fe40000800000 */
[C---:B------:R-:W-:Y:S02]  /*0ec0*/  FSETP.GT.AND P2, PT, R27.reuse, R19, PT ;  /* 0x000000131b00720b */ /* 0x040fe40003f44000 */
[----:B------:R-:W-:Y:S02]  /*0ed0*/  FSETP.NAN.AND P1, PT, R27, R27, PT ;  /* 0x0000001b1b00720b */ /* 0x000fe40003f28000 */
[----:B------:R-:W-:-:S09]  /*0ee0*/  P2R R38, PR, RZ, 0x4 ;  /* 0x00000004ff267803 */ /* 0x000fd20000000000 */
[----:B------:R-:W-:Y:S02]  /*0ef0*/  @!P2 SEL R27, R27, R19, P1 ;  /* 0x000000131b1ba207 */ /* 0x000fe40000800000 */
[----:B------:R-:W-:-:S06]  /*0f00*/  CS2R R18, SRZ ;  /* 0x0000000000127805 */ /* 0x000fcc000001ff00 */
[----:B------:R-:W2:Y:S01]  /*0f10*/  @!P0 LDG.E.128 R16, desc[UR6][R42.64] ;  /* 0x000000062a108981 */ /* 0x000ea2000c1e1d00 */
[----:B------:R-:W-:-:S04]  /*0f20*/  IMAD.IADD R44, R34, 0x1, R44 ;  /* 0x00000001222c7824 */ /* 0x000fc800078e022c */
        /* <DEDUP_REMOVED lines=20> */
[----:B------:R-:W2:Y:S02]  /*1070*/  @!P0 LDG.E.128 R24, desc[UR6][R44.64] ;  /* 0x000000062c188981 */ /* 0x000ea4000c1e1d00 */
        /* <DEDUP_REMOVED lines=12> */
[----:B------:R-:W-:Y:S01]  /*1140*/  @!P1 SEL R26, R26, R18, !P2 ;  /* 0x000000121a1a9207 */ /* 0x000fe20005000000 */
[----:B------:R-:W-:Y:S01]  /*1150*/  IMAD.IADD R18, R34, 0x1, R51 ;  /* 0x0000000122127824 */ /* 0x000fe200078e0233 */
[-C--:B------:R-:W-:Y:S02]  /*1160*/  FSETP.NAN.AND P1, PT, R27, R27.reuse, PT ;  /* 0x0000001b1b00720b */ /* 0x080fe40003f28000 */
[----:B------:R-:W-:Y:S01]  /*1170*/  FSETP.GEU.AND P2, PT, R19, R27, PT ;  /* 0x0000001b1300720b */ /* 0x000fe20003f4e000 */
[----:B------:R-:W-:-:S03]  /*1180*/  IMAD R44, R5, 0x6000, R18 ;  /* 0x00006000052c7824 */ /* 0x000fc600078e0212 */
[----:B------:R-:W-:Y:S01]  /*1190*/  P2R R50, PR, RZ, 0x4 ;  /* 0x00000004ff327803 */ /* 0x000fe20000000000 */
[----:B------:R-:W-:-:S06]  /*11a0*/  IMAD.WIDE R44, R44, 0x4, R2 ;  /* 0x000000042c2c7825 */ /* 0x000fcc00078e0202 */
[----:B------:R-:W-:Y:S02]  /*11b0*/  @!P1 SEL R27, R27, R19, !P2 ;  /* 0x000000131b1b9207 */ /* 0x000fe40005000000 */
[----:B------:R-:W-:-:S06]  /*11c0*/  CS2R R18, SRZ ;  /* 0x0000000000127805 */ /* 0x000fcc000001ff00 */
[----:B------:R0:W2:Y:S01]  /*11d0*/  @!P0 LDG.E.128 R16, desc[UR6][R44.64] ;  /* 0x000000062c108981 */ /* 0x0000a2000c1e1d00 */
[----:B------:R-:W-:-:S04]  /*11e0*/  IMAD.IADD R52, R34, 0x1, R52 ;  /* 0x0000000122347824 */ /* 0x000fc800078e0234 */
[----:B0-----:R-:W-:-:S04]  /*11f0*/  IMAD R44, R5, 0x6000, R52 ;  /* 0x00006000052c7824 */ /* 0x001fc800078e0234 */
        /* <DEDUP_REMOVED lines=63> */
[----:B------:R-:W2:Y:S01]  /*15f0*/  @!P0 LDG.E.128 R24, desc[UR6][R44.64] ;  /* 0x000000062c188981 */ /* 0x000ea2000c1e1d00 */
[----:B------:R-:W-:-:S04]  /*1600*/  VIADD R71, R14, 0x60c0 ;  /* 0x000060c00e477836 */ /* 0x000fc80000000000 */
[----:B------:R-:W-:-:S04]  /*1610*/  IMAD.IADD R14, R15, 0x1, R71 ;  /* 0x000000010f0e7824 */ /* 0x000fc800078e0247 */
[----:B------:R-:W-:-:S04]  /*1620*/  IMAD R14, R5, 0x6000, R14 ;  /* 0x00006000050e7824 */ /* 0x000fc800078e020e */
[----:B------:R-:W-:Y:S02]  /*1630*/  IMAD.WIDE R14, R14, 0x4, R2 ;  /* 0x000000040e0e7825 */ /* 0x000fe400078e0202 */
[----:B------:R-:W3:Y:S01]  /*1640*/  LDL.LU.64 R2, [R1] ;  /* 0x0000000001027983 */ /* 0x000ee20000300a00 */
[-C--:B--2---:R-:W-:Y:S02]  /*1650*/  FSETP.NAN.AND P1, PT, R24, R24.reuse, PT ;  /* 0x000000181800720b */ /* 0x084fe40003f28000 */
[----:B------:R-:W-:Y:S02]  /*1660*/  FSETP.NAN.AND P3, PT, R25, R25, PT ;  /* 0x000000191900720b */ /* 0x000fe40003f68000 */
[----:B------:R-:W-:Y:S02]  /*1670*/  FSETP.GEU.AND P2, PT, R16, R24, PT ;  /* 0x000000181000720b */ /* 0x000fe40003f4e000 */
[----:B------:R-:W-:Y:S01]  /*1680*/  FSETP.GEU.AND P4, PT, R18, R26, PT ;  /* 0x0000001a1200720b */ /* 0x000fe20003f8e000 */
[----:B------:R-:W-:Y:S01]  /*1690*/  IMAD.IADD R34, R34, 0x1, R71 ;  /* 0x0000000122227824 */ /* 0x000fe200078e0247 */
[----:B------:R-:W-:-:S02]  /*16a0*/  P2R R39, PR, RZ, 0x4 ;  /* 0x00000004ff277803 */ /* 0x000fc40000000000 */
[----:B------:R-:W-:-:S03]  /*16b0*/  P2R R45, PR, RZ, 0x10 ;  /* 0x00000010ff2d7803 */ /* 0x000fc60000000000 */
[----:B------:R-:W-:Y:S02]  /*16c0*/  @!P1 SEL R24, R24, R16, !P2 ;  /* 0x0000001018189207 */ /* 0x000fe40005000000 */
[----:B------:R-:W-:-:S04]  /*16d0*/  FSETP.GEU.AND P1, PT, R17, R25, PT ;  /* 0x000000191100720b */ /* 0x000fc80003f2e000 */
[----:B------:R-:W-:Y:S02]  /*16e0*/  @!P3 SEL R25, R25, R17, !P1 ;  /* 0x000000111919b207 */ /* 0x000fe40004800000 */
[----:B------:R-:W-:Y:S02]  /*16f0*/  CS2R R16, SRZ ;  /* 0x0000000000107805 */ /* 0x000fe4000001ff00 */
[----:B------:R-:W-:Y:S02]  /*1700*/  FSETP.NAN.AND P3, PT, R26, R26, PT ;  /* 0x0000001a1a00720b */ /* 0x000fe40003f68000 */
[----:B------:R-:W-:Y:S02]  /*1710*/  P2R R44, PR, RZ, 0x2 ;  /* 0x00000002ff2c7803 */ /* 0x000fe40000000000 */
[----:B------:R-:W-:-:S04]  /*1720*/  FSETP.GEU.AND P1, PT, R19, R27, PT ;  /* 0x0000001b1300720b */ /* 0x000fc80003f2e000 */
[----:B------:R-:W-:-:S05]  /*1730*/  P2R R67, PR, RZ, 0x2 ;  /* 0x00000002ff437803 */ /* 0x000fca0000000000 */
[----:B------:R-:W-:Y:S02]  /*1740*/  @!P3 SEL R26, R26, R18, !P4 ;  /* 0x000000121a1ab207 */ /* 0x000fe40006000000 */
[----:B------:R-:W-:-:S13]  /*1750*/  FSETP.NAN.AND P3, PT, R27, R27, PT ;  /* 0x0000001b1b00720b */ /* 0x000fda0003f68000 */
[----:B------:R-:W-:Y:S02]  /*1760*/  @!P3 SEL R27, R27, R19, !P1 ;  /* 0x000000131b1bb207 */ /* 0x000fe40004800000 */
[----:B------:R-:W-:-:S06]  /*1770*/  CS2R R18, SRZ ;  /* 0x0000000000127805 */ /* 0x000fcc000001ff00 */
[----:B------:R-:W2:Y:S01]  /*1780*/  @!P0 LDG.E.128 R16, desc[UR6][R14.64] ;  /* 0x000000060e108981 */ /* 0x000ea2000c1e1d00 */
[----:B------:R-:W-:Y:S02]  /*1790*/  ISETP.NE.AND P2, PT, R4, RZ, PT ;  /* 0x000000ff0400720c */ /* 0x000fe40003f45270 */
[-C--:B--2---:R-:W-:Y:S02]  /*17a0*/  FSETP.NAN.AND P3, PT, R16, R16.reuse, PT ;  /* 0x000000101000720b */ /* 0x084fe40003f68000 */
[----:B------:R-:W-:-:S11]  /*17b0*/  FSETP.GEU.AND P1, PT, R20, R16, PT ;  /* 0x000000101400720b */ /* 0x000fd60003f2e000 */
[----:B------:R-:W-:Y:S02]  /*17c0*/  @!P3 SEL R16, R16, R20, !P1 ;  /* 0x000000141010b207 */ /* 0x000fe40004800000 */
[-C--:B------:R-:W-:Y:S02]  /*17d0*/  FSETP.NAN.AND P3, PT, R17, R17.reuse, PT ;  /* 0x000000111100720b */ /* 0x080fe40003f68000 */
[----:B------:R-:W-:Y:S02]  /*17e0*/  P2R R14, PR, RZ, 0x2 ;  /* 0x00000002ff0e7803 */ /* 0x000fe40000000000 */
[----:B------:R-:W-:-:S09]  /*17f0*/  FSETP.GEU.AND P1, PT, R21, R17, PT ;  /* 0x000000111500720b */ /* 0x000fd20003f2e000 */
[----:B------:R-:W-:Y:S02]  /*1800*/  @!P3 SEL R17, R17, R21, !P1 ;  /* 0x000000151111b207 */ /* 0x000fe40004800000 */
[-C--:B------:R-:W-:Y:S02]  /*1810*/  FSETP.NAN.AND P3, PT, R18, R18.reuse, PT ;  /* 0x000000121200720b */ /* 0x080fe40003f68000 */
[----:B------:R-:W-:Y:S02]  /*1820*/  P2R R15, PR, RZ, 0x2 ;  /* 0x00000002ff0f7803 */ /* 0x000fe40000000000 */
[----:B------:R-:W-:-:S09]  /*1830*/  FSETP.GEU.AND P1, PT, R22, R18, PT ;  /* 0x000000121600720b */ /* 0x000fd20003f2e000 */
[----:B------:R-:W-:Y:S02]  /*1840*/  @!P3 SEL R18, R18, R22, !P1 ;  /* 0x000000161212b207 */ /* 0x000fe40004800000 */
[-C--:B------:R-:W-:Y:S02]  /*1850*/  FSETP.NAN.AND P3, PT, R19, R19.reuse, PT ;  /* 0x000000131300720b */ /* 0x080fe40003f68000 */
[----:B------:R-:W-:Y:S02]  /*1860*/  P2R R20, PR, RZ, 0x2 ;  /* 0x00000002ff147803 */ /* 0x000fe40000000000 */
[----:B------:R-:W-:-:S04]  /*1870*/  FSETP.GEU.AND P1, PT, R23, R19, PT ;  /* 0x000000131700720b */ /* 0x000fc80003f2e000 */
[----:B------:R-:W-:-:S05]  /*1880*/  P2R R21, PR, RZ, 0x2 ;  /* 0x00000002ff157803 */ /* 0x000fca0000000000 */
[----:B------:R-:W-:Y:S02]  /*1890*/  @!P3 SEL R19, R19, R23, !P1 ;  /* 0x000000171313b207 */ /* 0x000fe40004800000 */
[----:B------:R-:W-:-:S04]  /*18a0*/  ISETP.NE.AND P1, PT, R50, RZ, PT ;  /* 0x000000ff3200720c */ /* 0x000fc80003f25270 */
[----:B------:R-:W-:Y:S02]  /*18b0*/  P2R R22, PR, RZ, 0x2 ;  /* 0x00000002ff167803 */ /* 0x000fe40000000000 */
        /* <DEDUP_REMOVED lines=18> */
[----:B------:R-:W-:Y:S02]  /*19e0*/  ISETP.NE.AND P1, PT, R7, RZ, PT ;  /* 0x000000ff0700720c */ /* 0x000fe40003f25270 */
[----:B------:R-:W0:Y:S02]  /*19f0*/  LDC.64 R6, c[0x0][0x210] ;  /* 0x00008400ff067b82 */ /* 0x000e240000000a00 */
        /* <DEDUP_REMOVED lines=9> */
[----:B---3--:R-:W-:-:S04]  /*1a90*/  ISETP.NE.AND P1, PT, R3, RZ, PT ;  /* 0x000000ff0300720c */ /* 0x008fc80003f25270 */
[----:B------:R-:W-:Y:S02]  /*1aa0*/  P2R R73, PR, RZ, 0x2 ;  /* 0x00000002ff497803 */ /* 0x000fe40000000000 */
[----:B------:R-:W-:-:S04]  /*1ab0*/  ISETP.NE.AND P1, PT, R9, RZ, PT ;  /* 0x000000ff0900720c */ /* 0x000fc80003f25270 */
[----:B------:R-:W-:Y:S02]  /*1ac0*/  P2R R9, PR, RZ, 0x2 ;  /* 0x00000002ff097803 */ /* 0x000fe40000000000 */
[----:B------:R-:W-:Y:S01]  /*1ad0*/  ISETP.NE.AND P1, PT, R2, RZ, PT ;  /* 0x000000ff0200720c */ /* 0x000fe20003f25270 */
[----:B------:R-:W-:Y:S01]  /*1ae0*/  IMAD R2, R5, 0x6000, R34 ;  /* 0x0000600005027824 */ /* 0x000fe200078e0222 */
[----:B------:R-:W-:-:S03]  /*1af0*/  CS2R R4, SRZ ;  /* 0x0000000000047805 */ /* 0x000fc6000001ff00 */
[----:B0-----:R-:W-:Y:S01]  /*1b00*/  IMAD.WIDE R2, R2, 0x4, R6 ;  /* 0x0000000402027825 */ /* 0x001fe200078e0206 */
[----:B------:R-:W-:-:S06]  /*1b10*/  CS2R R6, SRZ ;  /* 0x0000000000067805 */ /* 0x000fcc000001ff00 */
[----:B------:R0:W2:Y:S01]  /*1b20*/  @!P0 LDG.E.128 R4, desc[UR6][R2.64] ;  /* 0x0000000602048981 */ /* 0x0000a2000c1e1d00 */
[----:B------:R-:W-:Y:S02]  /*1b30*/  P2R R74, PR, RZ, 0x2 ;  /* 0x00000002ff4a7803 */ /* 0x000fe40000000000 */
[----:B------:R-:W-:-:S04]  /*1b40*/  ISETP.NE.AND P1, PT, R66, RZ, PT ;  /* 0x000000ff4200720c */ /* 0x000fc80003f25270 */
[----:B------:R-:W-:Y:S02]  /*1b50*/  P2R R66, PR, RZ, 0x2 ;  /* 0x00000002ff427803 */ /* 0x000fe40000000000 */
[----:B0-----:R-:W-:Y:S02]  /*1b60*/  P2R R3, PR, RZ, 0x1 ;  /* 0x00000001ff037803 */ /* 0x001fe40000000000 */
[----:B------:R-:W-:Y:S02]  /*1b70*/  ISETP.NE.AND P0, PT, R49, RZ, PT ;  /* 0x000000ff3100720c */ /* 0x000fe40003f05270 */
[-C--:B--2---:R-:W-:Y:S02]  /*1b80*/  FSETP.NAN.AND P4, PT, R7, R7.reuse, PT ;  /* 0x000000070700720b */ /* 0x084fe40003f88000 */
[----:B------:R-:W-:Y:S02]  /*1b90*/  FSETP.NAN.AND P5, PT, R6, R6, PT ;  /* 0x000000060600720b */ /* 0x000fe40003fa8000 */
[----:B------:R-:W-:-:S02]  /*1ba0*/  FSETP.GEU.AND P3, PT, R27, R7, PT ;  /* 0x000000071b00720b */ /* 0x000fc40003f6e000 */
[----:B------:R-:W-:Y:S02]  /*1bb0*/  FSETP.NAN.AND P6, PT, R5, R5, PT ;  /* 0x000000050500720b */ /* 0x000fe40003fc8000 */
[----:B------:R-:W-:-:S05]  /*1bc0*/  FSETP.NAN.AND P1, PT, R4, R4, PT ;  /* 0x000000040400720b */ /* 0x000fca0003f28000 */
[----:B------:R-:W-:Y:S02]  /*1bd0*/  @!P4 SEL R7, R7, R27, !P3 ;  /* 0x0000001b0707c207 */ /* 0x000fe40005800000 */
[----:B------:R-:W-:-:S04]  /*1be0*/  FSETP.GEU.AND P4, PT, R26, R6, PT ;  /* 0x000000061a00720b */ /* 0x000fc80003f8e000 */
[----:B------:R-:W-:Y:S02]  /*1bf0*/  @!P5 SEL R6, R6, R26, !P4 ;  /* 0x0000001a0606d207 */ /* 0x000fe40006000000 */
[----:B------:R-:W-:-:S04]  /*1c00*/  FSETP.GEU.AND P5, PT, R25, R5, PT ;  /* 0x000000051900720b */ /* 0x000fc80003fae000 */
[----:B------:R-:W-:Y:S02]  /*1c10*/  @!P6 SEL R5, R5, R25, !P5 ;  /* 0x000000190505e207 */ /* 0x000fe40006800000 */
[----:B------:R-:W-:-:S04]  /*1c20*/  FSETP.GEU.AND P6, PT, R24, R4, PT ;  /* 0x000000041800720b */ /* 0x000fc80003fce000 */
[----:B------:R-:W-:Y:S02]  /*1c30*/  @!P1 SEL R4, R4, R24, !P6 ;  /* 0x0000001804049207 */ /* 0x000fe40007000000 */
[----:B------:R-:W-:-:S04]  /*1c40*/  ISETP.NE.AND P1, PT, R66, RZ, PT ;  /* 0x000000ff4200720c */ /* 0x000fc80003f25270 */
[----:B------:R-:W-:Y:S02]  /*1c50*/  SEL R24, RZ, 0x1, !P1 ;  /* 0x00000001ff187807 */ /* 0x000fe40004800000 */
        /* <DEDUP_REMOVED lines=15> */
[----:B------:R-:W-:Y:S02]  /*1d50*/  SEL R24, R24, 0x2, P1 ;  /* 0x0000000218187807 */ /* 0x000fe40000800000 */
        /* <DEDUP_REMOVED lines=14> */
[----:B------:R-:W-:Y:S02]  /*1e40*/  ISETP.NE.AND P1, PT, R23, RZ, PT ;  /* 0x000000ff1700720c */ /* 0x000fe40003f25270 */
[----:B------:R-:W-:Y:S02]  /*1e50*/  P2R R26, PR, RZ, 0x10 ;  /* 0x00000010ff1a7803 */ /* 0x000fe40000000000 */
[----:B------:R-:W-:Y:S02]  /*1e60*/  SEL R0, R0, 0x3, P1 ;  /* 0x0000000300007807 */ /* 0x000fe40000800000 */
[----:B------:R-:W-:Y:S02]  /*1e70*/  ISETP.NE.AND P4, PT, R47, RZ, PT ;  /* 0x000000ff2f00720c */ /* 0x000fe40003f85270 */
[----:B------:R-:W-:-:S02]  /*1e80*/  ISETP.NE.AND P1, PT, R11, RZ, PT ;  /* 0x000000ff0b00720c */ /* 0x000fc40003f25270 */
[----:B------:R-:W-:Y:S02]  /*1e90*/  P2R R47, PR, RZ, 0x40 ;  /* 0x00000040ff2f7803 */ /* 0x000fe40000000000 */
[----:B------:R-:W-:Y:S02]  /*1ea0*/  ISETP.NE.AND P6, PT, R76, RZ, PT ;  /* 0x000000ff4c00720c */ /* 0x000fe40003fc5270 */
[----:B------:R-:W-:Y:S02]  /*1eb0*/  SEL R9, R9, 0x3, P1 ;  /* 0x0000000309097807 */ /* 0x000fe40000800000 */
[----:B------:R-:W-:Y:S02]  /*1ec0*/  P2R R34, PR, RZ, 0x20 ;  /* 0x00000020ff227803 */ /* 0x000fe40000000000 */
[----:B------:R-:W-:Y:S02]  /*1ed0*/  ISETP.NE.AND P1, PT, R22, RZ, PT ;  /* 0x000000ff1600720c */ /* 0x000fe40003f25270 */
[----:B------:R-:W-:-:S02]  /*1ee0*/  ISETP.NE.AND P5, PT, R75, RZ, PT ;  /* 0x000000ff4b00720c */ /* 0x000fc40003fa5270 */
[----:B------:R-:W-:Y:S02]  /*1ef0*/  SEL R22, R2, 0x3, P6 ;  /* 0x0000000302167807 */ /* 0x000fe40003000000 */
[----:B------:R-:W-:Y:S02]  /*1f00*/  ISETP.NE.AND P6, PT, R31, RZ, PT ;  /* 0x000000ff1f00720c */ /* 0x000fe40003fc5270 */
[----:B------:R-:W-:Y:S02]  /*1f10*/  SEL R2, R24, 0x3, P5 ;  /* 0x0000000318027807 */ /* 0x000fe40002800000 */
        /* <DEDUP_REMOVED lines=18> */
[----:B------:R-:W-:Y:S02]  /*2040*/  SEL R11, R37, 0x3, P0 ;  /* 0x00000003250b7807 */ /* 0x000fe40000000000 */
[----:B------:R-:W-:Y:S02]  /*2050*/  P2R R37, PR, RZ, 0x40 ;  /* 0x00000040ff257803 */ /* 0x000fe40000000000 */
[----:B------:R-:W-:Y:S02]  /*2060*/  ISETP.NE.AND P6, PT, R59, RZ, PT ;  /* 0x000000ff3b00720c */ /* 0x000fe40003fc5270 */
[----:B------:R-:W-:-:S02]  /*2070*/  SEL R23, R38, 0x3, P1 ;  /* 0x0000000326177807 */ /* 0x000fc40000800000 */
[----:B------:R-:W-:Y:S02]  /*2080*/  P2R R38, PR, RZ, 0x40 ;  /* 0x00000040ff267803 */ /* 0x000fe40000000000 */
[----:B------:R-:W-:Y:S02]  /*2090*/  ISETP.NE.AND P6, PT, R58, RZ, PT ;  /* 0x000000ff3a00720c */ /* 0x000fe40003fc5270 */
[----:B------:R-:W-:Y:S02]  /*20a0*/  ISETP.NE.AND P0, PT, R51, RZ, PT ;  /* 0x000000ff3300720c */ /* 0x000fe40003f05270 */
[----:B------:R-:W-:Y:S02]  /*20b0*/  P2R R51, PR, RZ, 0x40 ;  /* 0x00000040ff337803 */ /* 0x000fe40000000000 */
[----:B------:R-:W-:-:S04]  /*20c0*/  ISETP.NE.AND P6, PT, R57, RZ, PT ;  /* 0x000000ff3900720c */ /* 0x000fc80003fc5270 */
[----:B------:R-:W-:Y:S02]  /*20d0*/  P2R R50, PR, RZ, 0x40 ;  /* 0x00000040ff327803 */ /* 0x000fe40000000000 */
[----:B------:R-:W-:-:S04]  /*20e0*/  ISETP.NE.AND P6, PT, R52, RZ, PT ;  /* 0x000000ff3400720c */ /* 0x000fc80003fc5270 */
[----:B------:R-:W-:Y:S02]  /*20f0*/  P2R R49, PR, RZ, 0x40 ;  /* 0x00000040ff317803 */ /* 0x000fe40000000000 */
[----:B------:R-:W-:Y:S02]  /*2100*/  ISETP.NE.AND P6, PT, R60, RZ, PT ;  /* 0x000000ff3c00720c */ /* 0x000fe40003fc5270 */
[----:B------:R-:W-:Y:S02]  /*2110*/  P2R R27, PR, RZ, 0x8 ;  /* 0x00000008ff1b7803 */ /* 0x000fe40000000000 */
[----:B------:R-:W-:Y:S02]  /*2120*/  ISETP.NE.AND P3, PT, R48, RZ, PT ;  /* 0x000000ff3000720c */ /* 0x000fe40003f65270 */
        /* <DEDUP_REMOVED lines=13> */
[----:B------:R-:W-:Y:S02]  /*2200*/  SEL R11, R11, 0x4, P6 ;  /* 0x000000040b0b7807 */ /* 0x000fe40003000000 */
[----:B------:R-:W-:Y:S02]  /*2210*/  ISETP.NE.AND P6, PT, R40, RZ, PT ;  /* 0x000000ff2800720c */ /* 0x000fe40003fc5270 */
[----:B------:R-:W-:-:S02]  /*2220*/  SEL R8, R8, 0x3, P4 ;  /* 0x0000000308087807 */ /* 0x000fc40002000000 */
[----:B------:R-:W-:Y:S02]  /*2230*/  SEL R10, R10, 0x4, P6 ;  /* 0x000000040a0a7807 */ /* 0x000fe40003000000 */
[----:B------:R-:W-:Y:S02]  /*2240*/  ISETP.NE.AND P6, PT, R41, RZ, PT ;  /* 0x000000ff2900720c */ /* 0x000fe40003fc5270 */
[----:B------:R-:W-:Y:S02]  /*2250*/  ISETP.NE.AND P3, PT, R69, RZ, PT ;  /* 0x000000ff4500720c */ /* 0x000fe40003f65270 */
[----:B------:R-:W-:Y:S02]  /*2260*/  SEL R8, R8, 0x4, P6 ;  /* 0x0000000408087807 */ /* 0x000fe40003000000 */
[----:B------:R-:W-:Y:S02]  /*2270*/  SEL R0, R0, 0x4, P3 ;  /* 0x0000000400007807 */ /* 0x000fe40001800000 */
[----:B------:R-:W-:-:S02]  /*2280*/  ISETP.NE.AND P6, PT, R42, RZ, PT ;  /* 0x000000ff2a00720c */ /* 0x000fc40003fc5270 */
[----:B------:R-:W-:Y:S02]  /*2290*/  ISETP.NE.AND P4, PT, R70, RZ, PT ;  /* 0x000000ff4600720c */ /* 0x000fe40003f85270 */
[----:B------:R-:W-:Y:S02]  /*22a0*/  SEL R0, R0, 0x5, P6 ;  /* 0x0000000500007807 */ /* 0x000fe40003000000 */
[----:B------:R-:W-:Y:S02]  /*22b0*/  SEL R9, R9, 0x4, P4 ;  /* 0x0000000409097807 */ /* 0x000fe40002000000 */
[----:B------:R-:W-:Y:S02]  /*22c0*/  ISETP.NE.AND P6, PT, R43, RZ, PT ;  /* 0x000000ff2b00720c */ /* 0x000fe40003fc5270 */
[----:B------:R-:W-:Y:S02]  /*22d0*/  ISETP.NE.AND P5, PT, R72, RZ, PT ;  /* 0x000000ff4800720c */ /* 0x000fe40003fa5270 */
[----:B------:R-:W-:-:S02]  /*22e0*/  SEL R9, R9, 0x5, P6 ;  /* 0x0000000509097807 */ /* 0x000fc40003000000 */
[----:B------:R-:W-:Y:S02]  /*22f0*/  SEL R22, R22, 0x4, P5 ;  /* 0x0000000416167807 */ /* 0x000fe40002800000 */
[----:B------:R-:W-:Y:S02]  /*2300*/  ISETP.NE.AND P6, PT, R46, RZ, PT ;  /* 0x000000ff2e00720c */ /* 0x000fe40003fc5270 */
[----:B------:R-:W-:Y:S02]  /*2310*/  SEL R2, R2, 0x4, P2 ;  /* 0x0000000402027807 */ /* 0x000fe40001000000 */
        /* <DEDUP_REMOVED lines=29> */
[----:B------:R-:W-:Y:S02]  /*24f0*/  ISETP.NE.AND P3, PT, R14, RZ, PT ;  /* 0x000000ff0e00720c */ /* 0x000fe40003f65270 */
[----:B------:R-:W-:-:S04]  /*2500*/  SEL R0, R0, 0x7, P6 ;  /* 0x0000000700007807 */ /* 0x000fc80003000000 */
[----:B------:R-:W-:Y:S02]  /*2510*/  SEL R25, R0, 0x8, P3 ;  /* 0x0000000800197807 */ /* 0x000fe40001800000 */
[----:B------:R-:W0:Y:S01]  /*2520*/  S2R R0, SR_TID.X ;  /* 0x0000000000007919 */ /* 0x000e220000002100 */
[----:B------:R-:W1:Y:S01]  /*2530*/  S2UR UR5, SR_CgaCtaId ;  /* 0x00000000000579c3 */ /* 0x000e620000008800 */
[----:B------:R-:W-:Y:S01]  /*2540*/  ISETP.NE.AND P2, PT, R33, RZ, PT ;  /* 0x000000ff2100720c */ /* 0x000fe20003f45270 */
[----:B------:R-:W2:Y:S03]  /*2550*/  S2R R71, SR_TID.X ;  /* 0x0000000000477919 */ /* 0x000ea60000002100 */
[----:B------:R-:W-:Y:S01]  /*2560*/  SEL R23, R2, 0x7, P2 ;  /* 0x0000000702177807 */ /* 0x000fe20001000000 */
[----:B------:R-:W-:Y:S01]  /*2570*/  UMOV UR4, 0x400 ;  /* 0x0000040000047882 */ /* 0x000fe20000000000 */
[----:B------:R-:W-:-:S04]  /*2580*/  ISETP.NE.AND P4, PT, R67, RZ, PT ;  /* 0x000000ff4300720c */ /* 0x000fc80003f85270 */
[----:B------:R-:W-:Y:S02]  /*2590*/  SEL R31, R12, 0x7, P4 ;  /* 0x000000070c1f7807 */ /* 0x000fe40002000000 */
[----:B------:R-:W-:Y:S01]  /*25a0*/  ISETP.NE.AND P4, PT, R26, RZ, PT ;  /* 0x000000ff1a00720c */ /* 0x000fe20003f85270 */
[----:B-1----:R-:W-:Y:S01]  /*25b0*/  UPRMT UR4, UR5, 0x654, UR4 ;  /* 0x0000065405047896 */ /* 0x002fe20008000004 */
[----:B0-----:R-:W-:-:S05]  /*25c0*/  IMAD.SHL.U32 R2, R0, 0x8, RZ ;  /* 0x0000000800027824 */ /* 0x001fca00078e00ff */
[----:B------:R-:W-:-:S04]  /*25d0*/  LOP3.LUT R2, R2, 0x3f8, RZ, 0xc0, !PT ;  /* 0x000003f802027812 */ /* 0x000fc800078ec0ff */
[----:B------:R-:W-:-:S05]  /*25e0*/  LEA R26, R2, UR4, 0x2 ;  /* 0x00000004021a7c11 */ /* 0x000fca000f8e10ff */
[----:B------:R-:W-:Y:S04]  /*25f0*/  STS.128 [R26], R16 ;  /* 0x000000101a007388 */ /* 0x000fe80000000c00 */
[----:B------:R0:W-:Y:S01]  /*2600*/  STS.128 [R26+0x10], R4 ;  /* 0x000010041a007388 */ /* 0x0001e20000000c00 */
[----:B--2---:R-:W-:Y:S01]  /*2610*/  IMAD.SHL.U32 R0, R71, 0x4, RZ ;  /* 0x0000000447007824 */ /* 0x004fe200078e00ff */
[----:B------:R-:W-:Y:S01]  /*2620*/  BAR.SYNC.DEFER_BLOCKING 0x0 ;  /* 0x0000000000007b1d */ /* 0x000fe20000010000 */
[----:B------:R-:W-:Y:S02]  /*2630*/  ISETP.NE.AND P1, PT, R32, RZ, PT ;  /* 0x000000ff2000720c */ /* 0x000fe40003f25270 */
[----:B------:R-:W-:Y:S02]  /*2640*/  ISETP.NE.AND P6, PT, R24, RZ, PT ;  /* 0x000000ff1800720c */ /* 0x000fe40003fc5270 */
[----:B------:R-:W-:-:S02]  /*2650*/  LOP3.LUT R0, R0, 0x1fc, RZ, 0xc0, !PT ;  /* 0x000001fc00007812 */ /* 0x000fc400078ec0ff */
[----:B------:R-:W-:Y:S02]  /*2660*/  SEL R22, R22, 0x7, P1 ;  /* 0x0000000716167807 */ /* 0x000fe40000800000 */
[----:B------:R-:W-:Y:S02]  /*2670*/  ISETP.NE.AND P1, PT, R44, RZ, PT ;  /* 0x000000ff2c00720c */ /* 0x000fe40003f25270 */
[----:B------:R-:W-:Y:S02]  /*2680*/  ISETP.NE.AND P3, PT, R27, RZ, PT ;  /* 0x000000ff1b00720c */ /* 0x000fe40003f65270 */
[----:B------:R-:W-:Y:S02]  /*2690*/  SEL R9, R9, 0x7, P6 ;  /* 0x0000000709097807 */ /* 0x000fe40003000000 */
[----:B------:R-:W-:Y:S01]  /*26a0*/  LEA R27, R0, UR4, 0x2 ;  /* 0x00000004001b7c11 */ /* 0x000fe2000f8e10ff */
[----:B------:R-:W-:Y:S01]  /*26b0*/  ULDC.64 UR4, c[0x0][0x218] ;  /* 0x0000860000047ab9 */ /* 0x000fe20000000a00 */
[----:B------:R-:W-:-:S02]  /*26c0*/  ISETP.NE.AND P5, PT, R45, RZ, PT ;  /* 0x000000ff2d00720c */ /* 0x000fc40003fa5270 */
[----:B------:R-:W-:Y:S02]  /*26d0*/  ISETP.NE.AND P0, PT, R15, RZ, PT ;  /* 0x000000ff0f00720c */ /* 0x000fe40003f05270 */
[----:B------:R-:W-:Y:S02]  /*26e0*/  ISETP.NE.AND P2, PT, R39, RZ, PT ;  /* 0x000000ff2700720c */ /* 0x000fe40003f45270 */
[----:B------:R-:W-:Y:S01]  /*26f0*/  SEL R28, R10, 0x7, P1 ;  /* 0x000000070a1c7807 */ /* 0x000fe20000800000 */
[----:B------:R-:W1:Y:S01]  /*2700*/  LDS.128 R12, [R27] ;  /* 0x000000001b0c7984 */ /* 0x000e620000000c00 */
[----:B------:R-:W-:Y:S02]  /*2710*/  ISETP.NE.AND P1, PT, R20, RZ, PT ;  /* 0x000000ff1400720c */ /* 0x000fe40003f25270 */
[----:B------:R-:W-:Y:S02]  /*2720*/  SEL R24, R8, 0x7, P2 ;  /* 0x0000000708187807 */ /* 0x000fe40001000000 */
[----:B------:R-:W-:-:S02]  /*2730*/  SEL R30, R11, 0x7, P5 ;  /* 0x000000070b1e7807 */ /* 0x000fc40002800000 */
[----:B------:R-:W-:Y:S02]  /*2740*/  SEL R20, R9, 0x8, P0 ;  /* 0x0000000809147807 */ /* 0x000fe40000000000 */
[----:B------:R-:W2:Y:S01]  /*2750*/  LDS.128 R8, [R27+0x800] ;  /* 0x000800001b087984 */ /* 0x000ea20000000c00 */
[----:B------:R-:W-:Y:S02]  /*2760*/  ISETP.NE.AND P0, PT, R3, RZ, PT ;  /* 0x000000ff0300720c */ /* 0x000fe40003f05270 */
[----:B------:R-:W3:Y:S01]  /*2770*/  LDC.64 R2, c[0x0][0x218] ;  /* 0x00008600ff027b82 */ /* 0x000ee20000000a00 */
[----:B------:R-:W-:Y:S02]  /*2780*/  ISETP.NE.AND P2, PT, R21, RZ, PT ;  /* 0x000000ff1500720c */ /* 0x000fe40003f45270 */
[----:B------:R-:W-:Y:S02]  /*2790*/  LOP3.LUT R21, R77, R0, RZ, 0xfc, !PT ;  /* 0x000000004d157212 */ /* 0x000fe400078efcff */
[----:B------:R-:W-:-:S02]  /*27a0*/  LOP3.LUT R0, R77, 0x200, R0, 0xfe, !PT ;  /* 0x000002004d007812 */ /* 0x000fc400078efe00 */
[----:B------:R-:W-:Y:S02]  /*27b0*/  SEL R22, R22, 0x8, P1 ;  /* 0x0000000816167807 */ /* 0x000fe40000800000 */
[----:B------:R-:W-:Y:S02]  /*27c0*/  ISETP.GE.AND P1, PT, R21, 0x174180, PT ;  /* 0x001741801500780c */ /* 0x000fe40003f26270 */
[----:B------:R-:W-:Y:S02]  /*27d0*/  SEL R31, R31, 0x8, P3 ;  /* 0x000000081f1f7807 */ /* 0x000fe40001800000 */
[----:B------:R-:W-:Y:S02]  /*27e0*/  ISETP.GE.AND P3, PT, R0, 0x174180, PT ;  /* 0x001741800000780c */ /* 0x000fe40003f66270 */
[----:B------:R-:W-:Y:S02]  /*27f0*/  SEL R23, R23, 0x8, P2 ;  /* 0x0000000817177807 */ /* 0x000fe40001000000 */
[----:B------:R-:W-:-:S02]  /*2800*/  SHF.R.S32.HI R32, RZ, 0x1f, R77 ;  /* 0x0000001fff207819 */ /* 0x000fc4000001144d */
[----:B0-----:R-:W-:Y:S02]  /*2810*/  LEA R4, P2, R21, UR4, 0x2 ;  /* 0x0000000415047c11 */ /* 0x001fe4000f8410ff */
[----:B------:R-:W-:Y:S02]  /*2820*/  ISETP.NE.AND P6, PT, R47, RZ, PT ;  /* 0x000000ff2f00720c */ /* 0x000fe40003fc5270 */
[----:B------:R-:W-:Y:S01]  /*2830*/  ISETP.NE.AND P5, PT, R34, RZ, PT ;  /* 0x000000ff2200720c */ /* 0x000fe20003fa5270 */
[C---:B---3--:R-:W-:Y:S01]  /*2840*/  IMAD.WIDE R2, R21.reuse, 0x4, R2 ;  /* 0x0000000415027825 */ /* 0x048fe200078e0202 */
[----:B------:R-:W-:Y:S01]  /*2850*/  LEA.HI.X R5, R21, UR5, R32, 0x2, P2 ;  /* 0x0000000515057c11 */ /* 0x000fe200090f1420 */
[----:B------:R-:W-:Y:S01]  /*2860*/  ULDC.64 UR4, c[0x0][0x220] ;  /* 0x0000880000047ab9 */ /* 0x000fe20000000a00 */
[----:B------:R-:W-:Y:S02]  /*2870*/  SEL R30, R30, 0x8, P4 ;  /* 0x000000081e1e7807 */ /* 0x000fe40002000000 */
[----:B------:R-:W-:-:S02]  /*2880*/  SEL R28, R28, 0x8, P5 ;  /* 0x000000081c1c7807 */ /* 0x000fc40002800000 */
[----:B------:R-:W-:Y:S02]  /*2890*/  SEL R7, R24, 0x8, P6 ;  /* 0x0000000818077807 */ /* 0x000fe40003000000 */
[----:B------:R-:W-:Y:S01]  /*28a0*/  IADD3 R6, P2, R29, UR4, RZ ;  /* 0x000000041d067c10 */ /* 0x000fe2000ff5e0ff */
[----:B-1----:R0:W-:Y:S01]  /*28b0*/  @!P1 STG.E.128 desc[UR6][R2.64], R12 ;  /* 0x0000000c02009986 */ /* 0x0021e2000c101d06 */
[----:B------:R-:W-:Y:S02]  /*28c0*/  PRMT R25, R25, 0x3340, R20 ;  /* 0x0000334019197816 */ /* 0x000fe40000000014 */
[----:B------:R-:W-:Y:S01]  /*28d0*/  PRMT R22, R22, 0x3340, R23 ;  /* 0x0000334016167816 */ /* 0x000fe20000000017 */
[----:B--2---:R0:W-:Y:S01]  /*28e0*/  @!P3 STG.E.128 desc[UR6][R4.64+0x800], R8 ;  /* 0x000800080400b986 */ /* 0x0041e2000c101d06 */
[----:B------:R-:W-:Y:S02]  /*28f0*/  PRMT R30, R30, 0x3340, R31 ;  /* 0x000033401e1e7816 */ /* 0x000fe4000000001f */
[----:B------:R-:W-:-:S02]  /*2900*/  PRMT R17, R7, 0x3340, R28 ;  /* 0x0000334007117816 */ /* 0x000fc4000000001c */
[----:B------:R-:W-:Y:S02]  /*2910*/  LEA.HI.X.SX32 R7, R29, UR5, 0x1, P2 ;  /* 0x000000051d077c11 */ /* 0x000fe400090f0eff */
[----:B------:R-:W-:Y:S02]  /*2920*/  PRMT R16, R25, 0x5410, R22 ;  /* 0x0000541019107816 */ /* 0x000fe40000000016 */
[----:B------:R-:W-:Y:S01]  /*2930*/  PRMT R17, R17, 0x5410, R30 ;  /* 0x0000541011117816 */ /* 0x000fe2000000001e */
[----:B0-----:R-:W-:Y:S06]  /*2940*/  @P0 EXIT ;  /* 0x000000000000094d */ /* 0x001fec0003800000 */
[----:B------:R-:W-:Y:S01]  /*2950*/  STG.E.64 desc[UR6][R6.64], R16 ;  /* 0x0000001006007986 */ /* 0x000fe2000c101b06 */
[----:B------:R-:W-:Y:S05]  /*2960*/  EXIT ;  /* 0x000000000000794d */ /* 0x000fea0003800000 */
.L_x_0:
[----:B------:R-:W-:-:S00]  /*2970*/  BRA `(.L_x_0) ;  /* 0xfffffffc00fc7947 */ /* 0x000fc0000383ffff */
[----:B------:R-:W-:-:S00]  /*2980*/  NOP ;  /* 0x0000000000007918 */ /* 0x000fc00000000000 */
[----:B------:R-:W-:-:S00]  /*2990*/  NOP ;  /* 0x0000000000007918 */ /* 0x000fc00000000000 */
[----:B------:R-:W-:-:S00]  /*29a0*/  NOP ;  /* 0x0000000000007918 */ /* 0x000fc00000000000 */
[----:B------:R-:W-:-:S00]  /*29b0*/  NOP ;  /* 0x0000000000007918 */ /* 0x000fc00000000000 */
[----:B------:R-:W-:-:S00]  /*29c0*/  NOP ;  /* 0x0000000000007918 */ /* 0x000fc00000000000 */
[----:B------:R-:W-:-:S00]  /*29d0*/  NOP ;  /* 0x0000000000007918 */ /* 0x000fc00000000000 */
[----:B------:R-:W-:-:S00]  /*29e0*/  NOP ;  /* 0x0000000000007918 */ /* 0x000fc00000000000 */
[----:B------:R-:W-:-:S00]  /*29f0*/  NOP ;  /* 0x0000000000007918 */ /* 0x000fc00000000000 */
.L_x_1:


//--------------------- .nv.shared.triton_poi_fused_max_pool2d_with_indices_7 --------------------------
	.section	.nv.shared.triton_poi_fused_max_pool2d_with_indices_7,"aw",@nobits
	.sectionflags	@""
	.align	16
	.zero		1024


//--------------------- .nv.constant0.triton_poi_fused_max_pool2d_with_indices_7 --------------------------
	.section	.nv.constant0.triton_poi_fused_max_pool2d_with_indices_7,"a",@progbits
	.sectionflags	@""
	.align	4
.nv.constant0.triton_poi_fused_max_pool2d_with_indices_7:
	.zero		556
